	.headerflags	@"EF_CUDA_TEXMODE_UNIFIED EF_CUDA_64BIT_ADDRESS EF_CUDA_ACCELERATORS EF_CUDA_SM90 EF_CUDA_VIRTUAL_SM(EF_CUDA_SM90)"
	.elftype	@"ET_EXEC"


//--------------------- .nv.info                  --------------------------
	.section	.nv.info,"",@"SHT_CUDA_INFO"
	.align	4


	//----- nvinfo : EIATTR_REGCOUNT
	.align		4
        /*0000*/ 	.byte	0x04, 0x2f
        /*0002*/ 	.short	(.L_3 - .L_2)
	.align		4
.L_2:
        /*0004*/ 	.word	index@(triton_poi_fused__native_batch_norm_legit_no_training_add_convolution_relu_3)
        /*0008*/ 	.word	0x00000017


	//----- nvinfo : EIATTR_MIN_STACK_SIZE
	.align		4
.L_3:
        /*000c*/ 	.byte	0x04, 0x12
        /*000e*/ 	.short	(.L_5 - .L_4)
	.align		4
.L_4:
        /*0010*/ 	.word	index@(triton_poi_fused__native_batch_norm_legit_no_training_add_convolution_relu_3)
        /*0014*/ 	.word	0x00000000


	//----- nvinfo : EIATTR_FRAME_SIZE
	.align		4
.L_5:
        /*0018*/ 	.byte	0x04, 0x11
        /*001a*/ 	.short	(.L_7 - .L_6)
	.align		4
.L_6:
        /*001c*/ 	.word	index@(triton_poi_fused__native_batch_norm_legit_no_training_add_convolution_relu_3)
        /*0020*/ 	.word	0x00000000


	//----- nvinfo : EIATTR_MIN_STACK_SIZE
	.align		4
.L_7:
        /*0024*/ 	.byte	0x04, 0x12
        /*0026*/ 	.short	(.L_9 - .L_8)
	.align		4
.L_8:
        /*0028*/ 	.word	index@(triton_poi_fused__native_batch_norm_legit_no_training_add_convolution_relu_3)
        /*002c*/ 	.word	0x00000000
.L_9:


//--------------------- .nv.info.triton_poi_fused__native_batch_norm_legit_no_training_add_convolution_relu_3 --------------------------
	.section	.nv.info.triton_poi_fused__native_batch_norm_legit_no_training_add_convolution_relu_3,"",@"SHT_CUDA_INFO"
	.sectionflags	@""
	.align	4


	//----- nvinfo : EIATTR_CUDA_API_VERSION
	.align		4
        /*0000*/ 	.byte	0x04, 0x37
        /*0002*/ 	.short	(.L_11 - .L_10)
.L_10:
        /*0004*/ 	.word	0x0000007c


	//----- nvinfo : EIATTR_KPARAM_INFO
	.align		4
.L_11:
        /*0008*/ 	.byte	0x04, 0x17
        /*000a*/ 	.short	(.L_13 - .L_12)
.L_12:
        /*000c*/ 	.word	0x00000000
        /*0010*/ 	.short	0x0009
        /*0012*/ 	.short	0x0048
        /*0014*/ 	.byte	0x00, 0xf0, 0x11, 0x00


	//----- nvinfo : EIATTR_KPARAM_INFO
	.align		4
.L_13:
        /*0018*/ 	.byte	0x04, 0x17
        /*001a*/ 	.short	(.L_15 - .L_14)
.L_14:
        /*001c*/ 	.word	0x00000000
        /*0020*/ 	.short	0x0008
        /*0022*/ 	.short	0x0040
        /*0024*/ 	.byte	0x00, 0xf4, 0x21, 0x00


	//----- nvinfo : EIATTR_KPARAM_INFO
	.align		4
.L_15:
        /*0028*/ 	.byte	0x04, 0x17
        /*002a*/ 	.short	(.L_17 - .L_16)
.L_16:
        /*002c*/ 	.word	0x00000000
        /*0030*/ 	.short	0x0007
        /*0032*/ 	.short	0x0038
        /*0034*/ 	.byte	0x00, 0xf4, 0x21, 0x00


	//----- nvinfo : EIATTR_KPARAM_INFO
	.align		4
.L_17:
        /*0038*/ 	.byte	0x04, 0x17
        /*003a*/ 	.short	(.L_19 - .L_18)
.L_18:
        /*003c*/ 	.word	0x00000000
        /*0040*/ 	.short	0x0006
        /*0042*/ 	.short	0x0030
        /*0044*/ 	.byte	0x00, 0xf4, 0x21, 0x00


	//----- nvinfo : EIATTR_KPARAM_INFO
	.align		4
.L_19:
        /*0048*/ 	.byte	0x04, 0x17
        /*004a*/ 	.short	(.L_21 - .L_20)
.L_20:
        /*004c*/ 	.word	0x00000000
        /*0050*/ 	.short	0x0005
        /*0052*/ 	.short	0x0028
        /*0054*/ 	.byte	0x00, 0xf4, 0x21, 0x00


	//----- nvinfo : EIATTR_KPARAM_INFO
	.align		4
.L_21:
        /*0058*/ 	.byte	0x04, 0x17
        /*005a*/ 	.short	(.L_23 - .L_22)
.L_22:
        /*005c*/ 	.word	0x00000000
        /*0060*/ 	.short	0x0004
        /*0062*/ 	.short	0x0020
        /*0064*/ 	.byte	0x00, 0xf4, 0x21, 0x00


	//----- nvinfo : EIATTR_KPARAM_INFO
	.align		4
.L_23:
        /*0068*/ 	.byte	0x04, 0x17
        /*006a*/ 	.short	(.L_25 - .L_24)
.L_24:
        /*006c*/ 	.word	0x00000000
        /*0070*/ 	.short	0x0003
        /*0072*/ 	.short	0x0018
        /*0074*/ 	.byte	0x00, 0xf4, 0x21, 0x00


	//----- nvinfo : EIATTR_KPARAM_INFO
	.align		4
.L_25:
        /*0078*/ 	.byte	0x04, 0x17
        /*007a*/ 	.short	(.L_27 - .L_26)
.L_26:
        /*007c*/ 	.word	0x00000000
        /*0080*/ 	.short	0x0002
        /*0082*/ 	.short	0x0010
        /*0084*/ 	.byte	0x00, 0xf4, 0x21, 0x00


	//----- nvinfo : EIATTR_KPARAM_INFO
	.align		4
.L_27:
        /*0088*/ 	.byte	0x04, 0x17
        /*008a*/ 	.short	(.L_29 - .L_28)
.L_28:
        /*008c*/ 	.word	0x00000000
        /*0090*/ 	.short	0x0001
        /*0092*/ 	.short	0x0008
        /*0094*/ 	.byte	0x00, 0xf4, 0x21, 0x00


	//----- nvinfo : EIATTR_KPARAM_INFO
	.align		4
.L_29:
        /*0098*/ 	.byte	0x04, 0x17
        /*009a*/ 	.short	(.L_31 - .L_30)
.L_30:
        /*009c*/ 	.word	0x00000000
        /*00a0*/ 	.short	0x0000
        /*00a2*/ 	.short	0x0000
        /*00a4*/ 	.byte	0x00, 0xf4, 0x21, 0x00


	//----- nvinfo : EIATTR_SPARSE_MMA_MASK
	.align		4
.L_31:
        /*00a8*/ 	.byte	0x03, 0x50
        /*00aa*/ 	.short	0x0000


	//----- nvinfo : EIATTR_MAXREG_COUNT
	.align		4
        /*00ac*/ 	.byte	0x03, 0x1b
        /*00ae*/ 	.short	0x00ff


	//----- nvinfo : EIATTR_EXIT_INSTR_OFFSETS
	.align		4
        /*00b0*/ 	.byte	0x04, 0x1c
        /*00b2*/ 	.short	(.L_33 - .L_32)


	//   ....[0]....
.L_32:
        /*00b4*/ 	.word	0x00000440


	//----- nvinfo : EIATTR_REQNTID
	.align		4
.L_33:
        /*00b8*/ 	.byte	0x04, 0x10
        /*00ba*/ 	.short	(.L_35 - .L_34)
.L_34:
        /*00bc*/ 	.word	0x00000080
        /*00c0*/ 	.word	0x00000001
        /*00c4*/ 	.word	0x00000001


	//----- nvinfo : EIATTR_CBANK_PARAM_SIZE
	.align		4
.L_35:
        /*00c8*/ 	.byte	0x03, 0x19
        /*00ca*/ 	.short	0x004c


	//----- nvinfo : EIATTR_PARAM_CBANK
	.align		4
        /*00cc*/ 	.byte	0x04, 0x0a
        /*00ce*/ 	.short	(.L_37 - .L_36)
	.align		4
.L_36:
        /*00d0*/ 	.word	index@(.nv.constant0.triton_poi_fused__native_batch_norm_legit_no_training_add_convolution_relu_3)
        /*00d4*/ 	.short	0x0210
        /*00d6*/ 	.short	0x004c


	//----- nvinfo : EIATTR_SW_WAR
	.align		4
.L_37:
        /*00d8*/ 	.byte	0x04, 0x36
        /*00da*/ 	.short	(.L_39 - .L_38)
.L_38:
        /*00dc*/ 	.word	0x00000008
.L_39:


//--------------------- .nv.callgraph             --------------------------
	.section	.nv.callgraph,"",@"SHT_CUDA_CALLGRAPH"
	.align	4
	.sectionentsize	8
	.align		4
        /*0000*/ 	.word	0x00000000
	.align		4
        /*0004*/ 	.word	0xffffffff
	.align		4
        /*0008*/ 	.word	0x00000000
	.align		4
        /*000c*/ 	.word	0xfffffffe
	.align		4
        /*0010*/ 	.word	0x00000000
	.align		4
        /*0014*/ 	.word	0xfffffffd
	.align		4
        /*0018*/ 	.word	0x00000000
	.align		4
        /*001c*/ 	.word	0xfffffffc


//--------------------- .nv.constant4             --------------------------
	.section	.nv.constant4,"a",@progbits
	.align	8
	.align		8
.nv.constant4:
        /*0000*/ 	.dword	_$_str
	.align		8
        /*0008*/ 	.dword	_$_str_$_2


//--------------------- .text.triton_poi_fused__native_batch_norm_legit_no_training_add_convolution_relu_3 --------------------------
	.section	.text.triton_poi_fused__native_batch_norm_legit_no_training_add_convolution_relu_3,"ax",@progbits
	.align	128
        .global         triton_poi_fused__native_batch_norm_legit_no_training_add_convolution_relu_3
        .type           triton_poi_fused__native_batch_norm_legit_no_training_add_convolution_relu_3,@function
        .size           triton_poi_fused__native_batch_norm_legit_no_training_add_convolution_relu_3,(.L_x_1 - triton_poi_fused__native_batch_norm_legit_no_training_add_convolution_relu_3)
        .other          triton_poi_fused__native_batch_norm_legit_no_training_add_convolution_relu_3,@"STO_CUDA_ENTRY STV_DEFAULT"
triton_poi_fused__native_batch_norm_legit_no_training_add_convolution_relu_3:
.text.triton_poi_fused__native_batch_norm_legit_no_training_add_convolution_relu_3:
[----:B------:R-:W-:Y:S01]  /*0000*/  LDC R1, c[0x0][0x28] ;  /* 0x00000a00ff017b82 */ /* 0x000fe20000000800 */
[----:B------:R-:W1:Y:S07]  /*0010*/  S2R R0, SR_TID.X ;  /* 0x0000000000007919 */ /* 0x000e6e0000002100 */
[----:B------:R-:W2:Y:S01]  /*0020*/  LDC.64 R16, c[0x0][0x238] ;  /* 0x00008e00ff107b82 */ /* 0x000ea20000000a00 */
[----:B------:R-:W-:Y:S01]  /*0030*/  ULDC.64 UR4, c[0x0][0x208] ;  /* 0x0000820000047ab9 */ /* 0x000fe20000000a00 */
[----:B------:R-:W3:Y:S06]  /*0040*/  S2R R5, SR_CTAID.X ;  /* 0x0000000000057919 */ /* 0x000eec0000002500 */
[----:B------:R-:W4:Y:S08]  /*0050*/  LDC.64 R10, c[0x0][0x210] ;  /* 0x00008400ff0a7b82 */ /* 0x000f300000000a00 */
[----:B------:R-:W5:Y:S08]  /*0060*/  LDC.64 R18, c[0x0][0x218] ;  /* 0x00008600ff127b82 */ /* 0x000f700000000a00 */
[----:B------:R-:W4:Y:S01]  /*0070*/  LDC.64 R14, c[0x0][0x230] ;  /* 0x00008c00ff0e7b82 */ /* 0x000f220000000a00 */
[----:B-1----:R-:W-:-:S07]  /*0080*/  SHF.L.U32 R0, R0, 0x1, RZ ;  /* 0x0000000100007819 */ /* 0x002fce00000006ff */
[----:B------:R-:W1:Y:S01]  /*0090*/  LDC.64 R8, c[0x0][0x240] ;  /* 0x00009000ff087b82 */ /* 0x000e620000000a00 */
[----:B---3--:R-:W-:Y:S02]  /*00a0*/  SHF.R.S32.HI R3, RZ, 0x17, R5 ;  /* 0x00000017ff037819 */ /* 0x008fe40000011405 */
[----:B------:R-:W-:Y:S02]  /*00b0*/  LOP3.LUT R0, R0, 0xfe, RZ, 0xc0, !PT ;  /* 0x000000fe00007812 */ /* 0x000fe400078ec0ff */
[----:B------:R-:W-:-:S03]  /*00c0*/  SGXT R3, R3, 0x1 ;  /* 0x000000010303781a */ /* 0x000fc60000000200 */
[----:B------:R-:W3:Y:S01]  /*00d0*/  LDC.64 R6, c[0x0][0x248] ;  /* 0x00009200ff067b82 */ /* 0x000ee20000000a00 */
[----:B------:R-:W-:-:S04]  /*00e0*/  LEA R0, R5, R0, 0x8 ;  /* 0x0000000005007211 */ /* 0x000fc800078e40ff */
[----:B------:R-:W-:-:S03]  /*00f0*/  LEA.HI R3, R3, R0, RZ, 0xc ;  /* 0x0000000003037211 */ /* 0x000fc600078f60ff */
[----:B------:R-:W1:Y:S01]  /*0100*/  LDC.64 R4, c[0x0][0x228] ;  /* 0x00008a00ff047b82 */ /* 0x000e620000000a00 */
[----:B------:R-:W-:-:S04]  /*0110*/  SHF.R.S32.HI R3, RZ, 0xc, R3 ;  /* 0x0000000cff037819 */ /* 0x000fc80000011403 */
[----:B------:R-:W-:-:S04]  /*0120*/  LEA.HI R2, R3, R3, RZ, 0x2 ;  /* 0x0000000303027211 */ /* 0x000fc800078f10ff */
[----:B------:R-:W-:-:S04]  /*0130*/  LOP3.LUT R2, R2, 0xfffffffc, RZ, 0xc0, !PT ;  /* 0xfffffffc02027812 */ /* 0x000fc800078ec0ff */
[----:B------:R-:W-:Y:S02]  /*0140*/  IADD3 R13, R3, -R2, RZ ;  /* 0x80000002030d7210 */ /* 0x000fe40007ffe0ff */
[----:B------:R-:W3:Y:S03]  /*0150*/  LDC.64 R2, c[0x0][0x220] ;  /* 0x00008800ff027b82 */ /* 0x000ee60000000a00 */
[----:B--2---:R-:W-:-:S05]  /*0160*/  IMAD.WIDE R16, R13, 0x4, R16 ;  /* 0x000000040d107825 */ /* 0x004fca00078e0210 */
[----:B------:R5:W2:Y:S01]  /*0170*/  LDG.E.EL R12, desc[UR4][R16.64] ;  /* 0x00000004100c7981 */ /* 0x000aa2000c2e1900 */
[----:B01----:R-:W-:-:S04]  /*0180*/  IMAD.WIDE R4, R0, 0x4, R4 ;  /* 0x0000000400047825 */ /* 0x003fc800078e0204 */
[C---:B----4-:R-:W-:Y:S02]  /*0190*/  IMAD.WIDE R10, R0.reuse, 0x4, R10 ;  /* 0x00000004000a7825 */ /* 0x050fe400078e020a */
[----:B------:R-:W4:Y:S02]  /*01a0*/  LDG.E.64 R4, desc[UR4][R4.64] ;  /* 0x0000000404047981 */ /* 0x000f24000c1e1b00 */
[C---:B-----5:R-:W-:Y:S02]  /*01b0*/  IMAD.WIDE R16, R13.reuse, 0x4, R18 ;  /* 0x000000040d107825 */ /* 0x060fe400078e0212 */
[----:B------:R-:W5:Y:S02]  /*01c0*/  LDG.E.64 R10, desc[UR4][R10.64] ;  /* 0x000000040a0a7981 */ /* 0x000f64000c1e1b00 */
[----:B---3--:R-:W-:Y:S02]  /*01d0*/  IMAD.WIDE R2, R0, 0x4, R2 ;  /* 0x0000000400027825 */ /* 0x008fe400078e0202 */
[----:B------:R-:W5:Y:S04]  /*01e0*/  LDG.E.EL R16, desc[UR4][R16.64] ;  /* 0x0000000410107981 */ /* 0x000f68000c2e1900 */
[----:B------:R-:W4:Y:S01]  /*01f0*/  LDG.E.64 R2, desc[UR4][R2.64] ;  /* 0x0000000402027981 */ /* 0x000f22000c1e1b00 */
[----:B------:R-:W-:-:S06]  /*0200*/  IMAD.WIDE R14, R13, 0x4, R14 ;  /* 0x000000040d0e7825 */ /* 0x000fcc00078e020e */
[----:B------:R0:W3:Y:S01]  /*0210*/  LDG.E.EL R14, desc[UR4][R14.64] ;  /* 0x000000040e0e7981 */ /* 0x0000e2000c2e1900 */
[----:B------:R-:W-:-:S04]  /*0220*/  IMAD.WIDE R8, R13, 0x4, R8 ;  /* 0x000000040d087825 */ /* 0x000fc800078e0208 */
[----:B------:R-:W-:Y:S02]  /*0230*/  IMAD.WIDE R18, R13, 0x4, R6 ;  /* 0x000000040d127825 */ /* 0x000fe400078e0206 */
[----:B------:R-:W3:Y:S04]  /*0240*/  LDG.E.EL R6, desc[UR4][R8.64] ;  /* 0x0000000408067981 */ /* 0x000ee8000c2e1900 */
[----:B------:R-:W3:Y:S01]  /*0250*/  LDG.E.EL R7, desc[UR4][R18.64] ;  /* 0x0000000412077981 */ /* 0x000ee2000c2e1900 */
[----:B0-----:R-:W-:Y:S01]  /*0260*/  HFMA2.MMA R15, -RZ, RZ, 1.625, 0 ;  /* 0x3e800000ff0f7435 */ /* 0x001fe200000001ff */
[----:B--2---:R-:W-:-:S04]  /*0270*/  FADD R12, R12, 9.9999997473787516356e-06 ;  /* 0x3727c5ac0c0c7421 */ /* 0x004fc80000000000 */
[----:B------:R-:W0:Y:S02]  /*0280*/  MUFU.SQRT R13, R12 ;  /* 0x0000000c000d7308 */ /* 0x000e240000002000 */
[C---:B0-----:R-:W-:Y:S02]  /*0290*/  FSETP.GT.AND P0, PT, R13.reuse, 8.50705917302346158658e+37, PT ;  /* 0x7e8000000d00780b */ /* 0x041fe40003f04000 */
[----:B------:R-:W-:-:S11]  /*02a0*/  FSETP.GEU.AND P1, PT, R13, 1.175494350822287508e-38, PT ;  /* 0x008000000d00780b */ /* 0x000fd60003f2e000 */
[----:B------:R-:W-:-:S04]  /*02b0*/  @P0 FMUL R13, R13, 0.25 ;  /* 0x3e8000000d0d0820 */ /* 0x000fc80000400000 */
[----:B------:R-:W-:Y:S01]  /*02c0*/  @!P1 FMUL R13, R13, 16777216 ;  /* 0x4b8000000d0d9820 */ /* 0x000fe20000400000 */
[----:B----4-:R-:W-:-:S05]  /*02d0*/  FADD R20, R3, R5 ;  /* 0x0000000503147221 */ /* 0x010fca0000000000 */
[----:B------:R-:W0:Y:S01]  /*02e0*/  MUFU.RCP R13, R13 ;  /* 0x0000000d000d7308 */ /* 0x000e220000001000 */
[----:B------:R-:W-:Y:S01]  /*02f0*/  FADD R5, R2, R4 ;  /* 0x0000000402057221 */ /* 0x000fe20000000000 */
[----:B------:R-:W-:Y:S01]  /*0300*/  FSEL R4, R15, 1, P0 ;  /* 0x3f8000000f047808 */ /* 0x000fe20000000000 */
[--C-:B-----5:R-:W-:Y:S01]  /*0310*/  FADD R10, R10, R16.reuse ;  /* 0x000000100a0a7221 */ /* 0x120fe20000000000 */
[----:B------:R-:W-:Y:S01]  /*0320*/  FADD R11, R11, R16 ;  /* 0x000000100b0b7221 */ /* 0x000fe20000000000 */
[----:B------:R-:W1:Y:S02]  /*0330*/  LDC.64 R2, c[0x0][0x250] ;  /* 0x00009400ff027b82 */ /* 0x000e640000000a00 */
[----:B------:R-:W-:Y:S01]  /*0340*/  @!P1 FMUL R4, R4, 16777216 ;  /* 0x4b80000004049820 */ /* 0x000fe20000400000 */
[----:B------:R-:W-:Y:S01]  /*0350*/  FADD R5, R10, R5 ;  /* 0x000000050a057221 */ /* 0x000fe20000000000 */
[----:B------:R-:W-:-:S03]  /*0360*/  FADD R11, R11, R20 ;  /* 0x000000140b0b7221 */ /* 0x000fc60000000000 */
[C---:B---3--:R-:W-:Y:S01]  /*0370*/  FADD R5, -R14.reuse, R5 ;  /* 0x000000050e057221 */ /* 0x048fe20000000100 */
[----:B------:R-:W-:Y:S01]  /*0380*/  FADD R11, -R14, R11 ;  /* 0x0000000b0e0b7221 */ /* 0x000fe20000000100 */
[----:B0-----:R-:W-:-:S04]  /*0390*/  FMUL R4, R13, R4 ;  /* 0x000000040d047220 */ /* 0x001fc80000400000 */
[-C--:B------:R-:W-:Y:S01]  /*03a0*/  FMUL R5, R5, R4.reuse ;  /* 0x0000000405057220 */ /* 0x080fe20000400000 */
[----:B------:R-:W-:-:S03]  /*03b0*/  FMUL R4, R11, R4 ;  /* 0x000000040b047220 */ /* 0x000fc60000400000 */
[C-C-:B------:R-:W-:Y:S01]  /*03c0*/  FFMA R5, R6.reuse, R5, R7.reuse ;  /* 0x0000000506057223 */ /* 0x140fe20000000007 */
[----:B------:R-:W-:-:S04]  /*03d0*/  FFMA R4, R6, R4, R7 ;  /* 0x0000000406047223 */ /* 0x000fc80000000007 */
[C---:B------:R-:W-:Y:S02]  /*03e0*/  FSETP.GEU.AND P0, PT, R5.reuse, RZ, PT ;  /* 0x000000ff0500720b */ /* 0x040fe40003f0e000 */
[----:B------:R-:W-:Y:S01]  /*03f0*/  FSETP.GEU.AND P1, PT, R4, RZ, PT ;  /* 0x000000ff0400720b */ /* 0x000fe20003f2e000 */
[----:B-1----:R-:W-:Y:S01]  /*0400*/  IMAD.WIDE R2, R0, 0x4, R2 ;  /* 0x0000000400027825 */ /* 0x002fe200078e0202 */
[----:B------:R-:W-:Y:S02]  /*0410*/  FSEL R6, R5, RZ, P0 ;  /* 0x000000ff05067208 */ /* 0x000fe40000000000 */
[----:B------:R-:W-:-:S05]  /*0420*/  FSEL R7, R4, RZ, P1 ;  /* 0x000000ff04077208 */ /* 0x000fca0000800000 */
[----:B------:R-:W-:Y:S01]  /*0430*/  STG.E.64 desc[UR4][R2.64], R6 ;  /* 0x0000000602007986 */ /* 0x000fe2000c101b04 */
[----:B------:R-:W-:Y:S05]  /*0440*/  EXIT ;  /* 0x000000000000794d */ /* 0x000fea0003800000 */
.L_x_0:
[----:B------:R-:W-:-:S00]  /*0450*/  BRA `(.L_x_0) ;  /* 0xfffffffc00fc7947 */ /* 0x000fc0000383ffff */
[----:B------:R-:W-:-:S00]  /*0460*/  NOP ;  /* 0x0000000000007918 */ /* 0x000fc00000000000 */
        /* <DEDUP_REMOVED lines=9> */
.L_x_1:


//--------------------- .nv.global.init           --------------------------
	.section	.nv.global.init,"aw",@progbits
.nv.global.init:
	.type		_$_str,@object
	.size		_$_str,(_$_str_$_2 - _$_str)
_$_str:
        /*0000*/ 	.byte	0x5f, 0x5f, 0x43, 0x55, 0x44, 0x41, 0x5f, 0x46, 0x54, 0x5a, 0x00
	.type		_$_str_$_2,@object
	.size		_$_str_$_2,(.L_1 - _$_str_$_2)
_$_str_$_2:
        /*000b*/ 	.byte	0x5f, 0x5f, 0x43, 0x55, 0x44, 0x41, 0x5f, 0x50, 0x52, 0x45, 0x43, 0x5f, 0x53, 0x51, 0x52, 0x54
        /*001b*/ 	.byte	0x00
.L_1:


//--------------------- .nv.constant0.triton_poi_fused__native_batch_norm_legit_no_training_add_convolution_relu_3 --------------------------
	.section	.nv.constant0.triton_poi_fused__native_batch_norm_legit_no_training_add_convolution_relu_3,"a",@progbits
	.sectionflags	@""
	.align	4
.nv.constant0.triton_poi_fused__native_batch_norm_legit_no_training_add_convolution_relu_3:
	.zero		604
